//
// Generated by NVIDIA NVVM Compiler
//
// Compiler Build ID: CL-36424714
// Cuda compilation tools, release 13.0, V13.0.88
// Based on NVVM 20.0.0
//

.version 9.0
.target sm_100
.address_size 64

	// .globl	_Z9normalizePfS_i

.visible .entry _Z9normalizePfS_i(
	.param .u64 .ptr .align 1 _Z9normalizePfS_i_param_0,
	.param .u64 .ptr .align 1 _Z9normalizePfS_i_param_1,
	.param .u32 _Z9normalizePfS_i_param_2
)
{
	.reg .b32 	%r<5>;
	.reg .b32 	%f<4>;
	.reg .b64 	%rd<9>;

	ld.param.u64 	%rd1, [_Z9normalizePfS_i_param_0];
	ld.param.u64 	%rd2, [_Z9normalizePfS_i_param_1];
	cvta.to.global.u64 	%rd3, %rd2;
	cvta.to.global.u64 	%rd4, %rd1;
	mov.u32 	%r1, %tid.x;
	mov.u32 	%r2, %ntid.x;
	mov.u32 	%r3, %ctaid.x;
	mad.lo.s32 	%r4, %r2, %r3, %r1;
	mul.wide.s32 	%rd5, %r4, 4;
	add.s64 	%rd6, %rd4, %rd5;
	ld.global.f32 	%f1, [%rd6];
	mul.wide.u32 	%rd7, %r3, 4;
	add.s64 	%rd8, %rd3, %rd7;
	ld.global.f32 	%f2, [%rd8];
	div.rn.f32 	%f3, %f1, %f2;
	st.global.f32 	[%rd6], %f3;
	ret;

}
	// .globl	_Z18vectorManipulationPfS_S_S_i
.visible .entry _Z18vectorManipulationPfS_S_S_i(
	.param .u64 .ptr .align 1 _Z18vectorManipulationPfS_S_S_i_param_0,
	.param .u64 .ptr .align 1 _Z18vectorManipulationPfS_S_S_i_param_1,
	.param .u64 .ptr .align 1 _Z18vectorManipulationPfS_S_S_i_param_2,
	.param .u64 .ptr .align 1 _Z18vectorManipulationPfS_S_S_i_param_3,
	.param .u32 _Z18vectorManipulationPfS_S_S_i_param_4
)
{
	.reg .pred 	%p<2>;
	.reg .b32 	%r<6>;
	.reg .b32 	%f<6>;
	.reg .b64 	%rd<14>;

	ld.param.u64 	%rd1, [_Z18vectorManipulationPfS_S_S_i_param_0];
	ld.param.u64 	%rd2, [_Z18vectorManipulationPfS_S_S_i_param_1];
	ld.param.u64 	%rd3, [_Z18vectorManipulationPfS_S_S_i_param_2];
	ld.param.u64 	%rd4, [_Z18vectorManipulationPfS_S_S_i_param_3];
	ld.param.u32 	%r2, [_Z18vectorManipulationPfS_S_S_i_param_4];
	mov.u32 	%r3, %tid.x;
	mov.u32 	%r4, %ntid.x;
	mov.u32 	%r5, %ctaid.x;
	mad.lo.s32 	%r1, %r4, %r5, %r3;
	setp.ge.s32 	%p1, %r1, %r2;
	@%p1 bra 	$L__BB1_2;
	cvta.to.global.u64 	%rd5, %rd1;
	cvta.to.global.u64 	%rd6, %rd3;
	cvta.to.global.u64 	%rd7, %rd2;
	cvta.to.global.u64 	%rd8, %rd4;
	mul.wide.s32 	%rd9, %r1, 4;
	add.s64 	%rd10, %rd5, %rd9;
	ld.global.f32 	%f1, [%rd10];
	add.s64 	%rd11, %rd6, %rd9;
	ld.global.f32 	%f2, [%rd11];
	add.f32 	%f3, %f1, %f2;
	add.s64 	%rd12, %rd7, %rd9;
	ld.global.f32 	%f4, [%rd12];
	sub.f32 	%f5, %f3, %f4;
	add.s64 	%rd13, %rd8, %rd9;
	st.global.f32 	[%rd13], %f5;
$L__BB1_2:
	ret;

}
	// .globl	_Z20vecMatMultiplicationPfS_S_ii
.visible .entry _Z20vecMatMultiplicationPfS_S_ii(
	.param .u64 .ptr .align 1 _Z20vecMatMultiplicationPfS_S_ii_param_0,
	.param .u64 .ptr .align 1 _Z20vecMatMultiplicationPfS_S_ii_param_1,
	.param .u64 .ptr .align 1 _Z20vecMatMultiplicationPfS_S_ii_param_2,
	.param .u32 _Z20vecMatMultiplicationPfS_S_ii_param_3,
	.param .u32 _Z20vecMatMultiplicationPfS_S_ii_param_4
)
{
	.reg .pred 	%p<12>;
	.reg .b32 	%r<38>;
	.reg .b32 	%f<99>;
	.reg .b64 	%rd<31>;

	ld.param.u64 	%rd12, [_Z20vecMatMultiplicationPfS_S_ii_param_0];
	ld.param.u64 	%rd13, [_Z20vecMatMultiplicationPfS_S_ii_param_1];
	ld.param.u64 	%rd11, [_Z20vecMatMultiplicationPfS_S_ii_param_2];
	ld.param.u32 	%r23, [_Z20vecMatMultiplicationPfS_S_ii_param_3];
	ld.param.u32 	%r24, [_Z20vecMatMultiplicationPfS_S_ii_param_4];
	cvta.to.global.u64 	%rd1, %rd13;
	cvta.to.global.u64 	%rd2, %rd12;
	mov.u32 	%r25, %tid.x;
	mov.u32 	%r26, %ntid.x;
	mov.u32 	%r27, %ctaid.x;
	mad.lo.s32 	%r1, %r26, %r27, %r25;
	setp.ge.s32 	%p1, %r1, %r24;
	setp.lt.s32 	%p2, %r23, 1;
	or.pred  	%p3, %p1, %p2;
	@%p3 bra 	$L__BB2_13;
	cvta.to.global.u64 	%rd14, %rd11;
	mul.lo.s32 	%r2, %r23, %r1;
	mul.wide.s32 	%rd15, %r1, 4;
	add.s64 	%rd3, %rd14, %rd15;
	ld.global.f32 	%f95, [%rd3];
	and.b32  	%r3, %r23, 15;
	setp.lt.u32 	%p4, %r23, 16;
	mov.b32 	%r34, 0;
	@%p4 bra 	$L__BB2_4;
	and.b32  	%r34, %r23, 2147483632;
	neg.s32 	%r32, %r34;
	add.s64 	%rd4, %rd2, 32;
	add.s64 	%rd29, %rd1, 32;
	mov.u32 	%r31, %r2;
$L__BB2_3:
	.pragma "nounroll";
	mul.wide.s32 	%rd16, %r31, 4;
	add.s64 	%rd17, %rd4, %rd16;
	ld.global.f32 	%f11, [%rd17+-32];
	ld.global.f32 	%f12, [%rd29+-32];
	fma.rn.f32 	%f13, %f11, %f12, %f95;
	st.global.f32 	[%rd3], %f13;
	ld.global.f32 	%f14, [%rd17+-28];
	ld.global.f32 	%f15, [%rd29+-28];
	fma.rn.f32 	%f16, %f14, %f15, %f13;
	st.global.f32 	[%rd3], %f16;
	ld.global.f32 	%f17, [%rd17+-24];
	ld.global.f32 	%f18, [%rd29+-24];
	fma.rn.f32 	%f19, %f17, %f18, %f16;
	st.global.f32 	[%rd3], %f19;
	ld.global.f32 	%f20, [%rd17+-20];
	ld.global.f32 	%f21, [%rd29+-20];
	fma.rn.f32 	%f22, %f20, %f21, %f19;
	st.global.f32 	[%rd3], %f22;
	ld.global.f32 	%f23, [%rd17+-16];
	ld.global.f32 	%f24, [%rd29+-16];
	fma.rn.f32 	%f25, %f23, %f24, %f22;
	st.global.f32 	[%rd3], %f25;
	ld.global.f32 	%f26, [%rd17+-12];
	ld.global.f32 	%f27, [%rd29+-12];
	fma.rn.f32 	%f28, %f26, %f27, %f25;
	st.global.f32 	[%rd3], %f28;
	ld.global.f32 	%f29, [%rd17+-8];
	ld.global.f32 	%f30, [%rd29+-8];
	fma.rn.f32 	%f31, %f29, %f30, %f28;
	st.global.f32 	[%rd3], %f31;
	ld.global.f32 	%f32, [%rd17+-4];
	ld.global.f32 	%f33, [%rd29+-4];
	fma.rn.f32 	%f34, %f32, %f33, %f31;
	st.global.f32 	[%rd3], %f34;
	ld.global.f32 	%f35, [%rd17];
	ld.global.f32 	%f36, [%rd29];
	fma.rn.f32 	%f37, %f35, %f36, %f34;
	st.global.f32 	[%rd3], %f37;
	ld.global.f32 	%f38, [%rd17+4];
	ld.global.f32 	%f39, [%rd29+4];
	fma.rn.f32 	%f40, %f38, %f39, %f37;
	st.global.f32 	[%rd3], %f40;
	ld.global.f32 	%f41, [%rd17+8];
	ld.global.f32 	%f42, [%rd29+8];
	fma.rn.f32 	%f43, %f41, %f42, %f40;
	st.global.f32 	[%rd3], %f43;
	ld.global.f32 	%f44, [%rd17+12];
	ld.global.f32 	%f45, [%rd29+12];
	fma.rn.f32 	%f46, %f44, %f45, %f43;
	st.global.f32 	[%rd3], %f46;
	ld.global.f32 	%f47, [%rd17+16];
	ld.global.f32 	%f48, [%rd29+16];
	fma.rn.f32 	%f49, %f47, %f48, %f46;
	st.global.f32 	[%rd3], %f49;
	ld.global.f32 	%f50, [%rd17+20];
	ld.global.f32 	%f51, [%rd29+20];
	fma.rn.f32 	%f52, %f50, %f51, %f49;
	st.global.f32 	[%rd3], %f52;
	ld.global.f32 	%f53, [%rd17+24];
	ld.global.f32 	%f54, [%rd29+24];
	fma.rn.f32 	%f55, %f53, %f54, %f52;
	st.global.f32 	[%rd3], %f55;
	ld.global.f32 	%f56, [%rd17+28];
	ld.global.f32 	%f57, [%rd29+28];
	fma.rn.f32 	%f95, %f56, %f57, %f55;
	st.global.f32 	[%rd3], %f95;
	add.s32 	%r32, %r32, 16;
	add.s32 	%r31, %r31, 16;
	add.s64 	%rd29, %rd29, 64;
	setp.ne.s32 	%p5, %r32, 0;
	@%p5 bra 	$L__BB2_3;
$L__BB2_4:
	setp.eq.s32 	%p6, %r3, 0;
	@%p6 bra 	$L__BB2_13;
	and.b32  	%r11, %r23, 7;
	setp.lt.u32 	%p7, %r3, 8;
	@%p7 bra 	$L__BB2_7;
	add.s32 	%r29, %r34, %r2;
	mul.wide.s32 	%rd18, %r29, 4;
	add.s64 	%rd19, %rd2, %rd18;
	ld.global.f32 	%f58, [%rd19];
	mul.wide.u32 	%rd20, %r34, 4;
	add.s64 	%rd21, %rd1, %rd20;
	ld.global.f32 	%f59, [%rd21];
	fma.rn.f32 	%f60, %f58, %f59, %f95;
	st.global.f32 	[%rd3], %f60;
	ld.global.f32 	%f61, [%rd19+4];
	ld.global.f32 	%f62, [%rd21+4];
	fma.rn.f32 	%f63, %f61, %f62, %f60;
	st.global.f32 	[%rd3], %f63;
	ld.global.f32 	%f64, [%rd19+8];
	ld.global.f32 	%f65, [%rd21+8];
	fma.rn.f32 	%f66, %f64, %f65, %f63;
	st.global.f32 	[%rd3], %f66;
	ld.global.f32 	%f67, [%rd19+12];
	ld.global.f32 	%f68, [%rd21+12];
	fma.rn.f32 	%f69, %f67, %f68, %f66;
	st.global.f32 	[%rd3], %f69;
	ld.global.f32 	%f70, [%rd19+16];
	ld.global.f32 	%f71, [%rd21+16];
	fma.rn.f32 	%f72, %f70, %f71, %f69;
	st.global.f32 	[%rd3], %f72;
	ld.global.f32 	%f73, [%rd19+20];
	ld.global.f32 	%f74, [%rd21+20];
	fma.rn.f32 	%f75, %f73, %f74, %f72;
	st.global.f32 	[%rd3], %f75;
	ld.global.f32 	%f76, [%rd19+24];
	ld.global.f32 	%f77, [%rd21+24];
	fma.rn.f32 	%f78, %f76, %f77, %f75;
	st.global.f32 	[%rd3], %f78;
	ld.global.f32 	%f79, [%rd19+28];
	ld.global.f32 	%f80, [%rd21+28];
	fma.rn.f32 	%f95, %f79, %f80, %f78;
	st.global.f32 	[%rd3], %f95;
	add.s32 	%r34, %r34, 8;
$L__BB2_7:
	setp.eq.s32 	%p8, %r11, 0;
	@%p8 bra 	$L__BB2_13;
	and.b32  	%r14, %r23, 3;
	setp.lt.u32 	%p9, %r11, 4;
	@%p9 bra 	$L__BB2_10;
	add.s32 	%r30, %r34, %r2;
	mul.wide.s32 	%rd22, %r30, 4;
	add.s64 	%rd23, %rd2, %rd22;
	ld.global.f32 	%f81, [%rd23];
	mul.wide.u32 	%rd24, %r34, 4;
	add.s64 	%rd25, %rd1, %rd24;
	ld.global.f32 	%f82, [%rd25];
	fma.rn.f32 	%f83, %f81, %f82, %f95;
	st.global.f32 	[%rd3], %f83;
	ld.global.f32 	%f84, [%rd23+4];
	ld.global.f32 	%f85, [%rd25+4];
	fma.rn.f32 	%f86, %f84, %f85, %f83;
	st.global.f32 	[%rd3], %f86;
	ld.global.f32 	%f87, [%rd23+8];
	ld.global.f32 	%f88, [%rd25+8];
	fma.rn.f32 	%f89, %f87, %f88, %f86;
	st.global.f32 	[%rd3], %f89;
	ld.global.f32 	%f90, [%rd23+12];
	ld.global.f32 	%f91, [%rd25+12];
	fma.rn.f32 	%f95, %f90, %f91, %f89;
	st.global.f32 	[%rd3], %f95;
	add.s32 	%r34, %r34, 4;
$L__BB2_10:
	setp.eq.s32 	%p10, %r14, 0;
	@%p10 bra 	$L__BB2_13;
	mul.wide.u32 	%rd26, %r34, 4;
	add.s64 	%rd30, %rd1, %rd26;
	add.s32 	%r37, %r34, %r2;
	neg.s32 	%r36, %r14;
$L__BB2_12:
	.pragma "nounroll";
	mul.wide.s32 	%rd27, %r37, 4;
	add.s64 	%rd28, %rd2, %rd27;
	ld.global.f32 	%f92, [%rd28];
	ld.global.f32 	%f93, [%rd30];
	fma.rn.f32 	%f95, %f92, %f93, %f95;
	st.global.f32 	[%rd3], %f95;
	add.s64 	%rd30, %rd30, 4;
	add.s32 	%r37, %r37, 1;
	add.s32 	%r36, %r36, 1;
	setp.ne.s32 	%p11, %r36, 0;
	@%p11 bra 	$L__BB2_12;
$L__BB2_13:
	ret;

}


// ===== COMPILED SASS (sm_100) =====

	.target	sm_100

	.elftype	@"ET_EXEC"


//--------------------- .note.nv.tkinfo           --------------------------
	.section	.note.nv.tkinfo,"",@"SHT_NOTE"
	.sectionflags	@"SHF_NOTE_NV_TKINFO"
	.tkinfo
        /*0018*/ 	.word	0x00000002
        /*0030*/ 	.string	""
        /*0030*/ 	.string	"ptxas"
        /*0030*/ 	.string	"Cuda compilation tools, release 13.0, V13.0.88"
        /*0030*/ 	.string	"Build cuda_13.0.r13.0/compiler.36424714_0"
        /*0030*/ 	.string	"-arch sm_100 -m 64 "



//--------------------- .note.nv.cuinfo           --------------------------
	.section	.note.nv.cuinfo,"",@"SHT_NOTE"
	.sectionflags	@"SHF_NOTE_NV_CUINFO"
        /*0018*/ 	.short	0x0002
        /*001a*/ 	.short	0x0064
        /*001c*/ 	.short	0x0082
	.zero		2


//--------------------- .nv.info                  --------------------------
	.section	.nv.info,"",@"SHT_CUDA_INFO"
	.align	4


	//----- nvinfo : EIATTR_REGCOUNT
	.align		4
        /*0000*/ 	.byte	0x04, 0x2f
        /*0002*/ 	.short	(.L_1 - .L_0)
	.align		4
.L_0:
        /*0004*/ 	.word	index@(_Z9normalizePfS_i)
        /*0008*/ 	.word	0x00000010


	//----- nvinfo : EIATTR_FRAME_SIZE
	.align		4
.L_1:
        /*000c*/ 	.byte	0x04, 0x11
        /*000e*/ 	.short	(.L_3 - .L_2)
	.align		4
.L_2:
        /*0010*/ 	.word	index@($__internal_0_$__cuda_sm3x_div_rn_noftz_f32_slowpath)
        /*0014*/ 	.word	0x00000000


	//----- nvinfo : EIATTR_FRAME_SIZE
	.align		4
.L_3:
        /*0018*/ 	.byte	0x04, 0x11
        /*001a*/ 	.short	(.L_5 - .L_4)
	.align		4
.L_4:
        /*001c*/ 	.word	index@(_Z9normalizePfS_i)
        /*0020*/ 	.word	0x00000000


	//----- nvinfo : EIATTR_REGCOUNT
	.align		4
.L_5:
        /*0024*/ 	.byte	0x04, 0x2f
        /*0026*/ 	.short	(.L_7 - .L_6)
	.align		4
.L_6:
        /*0028*/ 	.word	index@(_Z18vectorManipulationPfS_S_S_i)
        /*002c*/ 	.word	0x0000000e


	//----- nvinfo : EIATTR_FRAME_SIZE
	.align		4
.L_7:
        /*0030*/ 	.byte	0x04, 0x11
        /*0032*/ 	.short	(.L_9 - .L_8)
	.align		4
.L_8:
        /*0034*/ 	.word	index@(_Z18vectorManipulationPfS_S_S_i)
        /*0038*/ 	.word	0x00000000


	//----- nvinfo : EIATTR_REGCOUNT
	.align		4
.L_9:
        /*003c*/ 	.byte	0x04, 0x2f
        /*003e*/ 	.short	(.L_11 - .L_10)
	.align		4
.L_10:
        /*0040*/ 	.word	index@(_Z20vecMatMultiplicationPfS_S_ii)
        /*0044*/ 	.word	0x00000016


	//----- nvinfo : EIATTR_FRAME_SIZE
	.align		4
.L_11:
        /*0048*/ 	.byte	0x04, 0x11
        /*004a*/ 	.short	(.L_13 - .L_12)
	.align		4
.L_12:
        /*004c*/ 	.word	index@(_Z20vecMatMultiplicationPfS_S_ii)
        /*0050*/ 	.word	0x00000000


	//----- nvinfo : EIATTR_MIN_STACK_SIZE
	.align		4
.L_13:
        /*0054*/ 	.byte	0x04, 0x12
        /*0056*/ 	.short	(.L_15 - .L_14)
	.align		4
.L_14:
        /*0058*/ 	.word	index@(_Z20vecMatMultiplicationPfS_S_ii)
        /*005c*/ 	.word	0x00000000


	//----- nvinfo : EIATTR_MIN_STACK_SIZE
	.align		4
.L_15:
        /*0060*/ 	.byte	0x04, 0x12
        /*0062*/ 	.short	(.L_17 - .L_16)
	.align		4
.L_16:
        /*0064*/ 	.word	index@(_Z18vectorManipulationPfS_S_S_i)
        /*0068*/ 	.word	0x00000000


	//----- nvinfo : EIATTR_MIN_STACK_SIZE
	.align		4
.L_17:
        /*006c*/ 	.byte	0x04, 0x12
        /*006e*/ 	.short	(.L_19 - .L_18)
	.align		4
.L_18:
        /*0070*/ 	.word	index@(_Z9normalizePfS_i)
        /*0074*/ 	.word	0x00000000
.L_19:


//--------------------- .nv.compat                --------------------------
	.section	.nv.compat,"",@"SHT_CUDA_COMPAT_INFO"
	.align	4
        /*0000*/ 	.byte	0x02, 0x09, 0x00, 0x00, 0x02, 0x02, 0x01, 0x00, 0x02, 0x05, 0x05, 0x00, 0x03, 0x07, 0x01, 0x01
        /*0010*/ 	.byte	0x02, 0x03, 0x00, 0x00, 0x02, 0x06, 0x01, 0x00, 0x04, 0x0b, 0x08, 0x00, 0x01, 0x00, 0x00, 0x00
        /*0020*/ 	.byte	0x00, 0x00, 0x00, 0x00


//--------------------- .nv.info._Z20vecMatMultiplicationPfS_S_ii --------------------------
	.section	.nv.info._Z20vecMatMultiplicationPfS_S_ii,"",@"SHT_CUDA_INFO"
	.sectionflags	@""
	.align	4


	//----- nvinfo : EIATTR_CUDA_API_VERSION
	.align		4
        /*0000*/ 	.byte	0x04, 0x37
        /*0002*/ 	.short	(.L_21 - .L_20)
.L_20:
        /*0004*/ 	.word	0x00000082


	//----- nvinfo : EIATTR_KPARAM_INFO
	.align		4
.L_21:
        /*0008*/ 	.byte	0x04, 0x17
        /*000a*/ 	.short	(.L_23 - .L_22)
.L_22:
        /*000c*/ 	.word	0x00000000
        /*0010*/ 	.short	0x0004
        /*0012*/ 	.short	0x001c
        /*0014*/ 	.byte	0x00, 0xf0, 0x11, 0x00


	//----- nvinfo : EIATTR_KPARAM_INFO
	.align		4
.L_23:
        /*0018*/ 	.byte	0x04, 0x17
        /*001a*/ 	.short	(.L_25 - .L_24)
.L_24:
        /*001c*/ 	.word	0x00000000
        /*0020*/ 	.short	0x0003
        /*0022*/ 	.short	0x0018
        /*0024*/ 	.byte	0x00, 0xf0, 0x11, 0x00


	//----- nvinfo : EIATTR_KPARAM_INFO
	.align		4
.L_25:
        /*0028*/ 	.byte	0x04, 0x17
        /*002a*/ 	.short	(.L_27 - .L_26)
.L_26:
        /*002c*/ 	.word	0x00000000
        /*0030*/ 	.short	0x0002
        /*0032*/ 	.short	0x0010
        /*0034*/ 	.byte	0x00, 0xf5, 0x21, 0x00


	//----- nvinfo : EIATTR_KPARAM_INFO
	.align		4
.L_27:
        /*0038*/ 	.byte	0x04, 0x17
        /*003a*/ 	.short	(.L_29 - .L_28)
.L_28:
        /*003c*/ 	.word	0x00000000
        /*0040*/ 	.short	0x0001
        /*0042*/ 	.short	0x0008
        /*0044*/ 	.byte	0x00, 0xf5, 0x21, 0x00


	//----- nvinfo : EIATTR_KPARAM_INFO
	.align		4
.L_29:
        /*0048*/ 	.byte	0x04, 0x17
        /*004a*/ 	.short	(.L_31 - .L_30)
.L_30:
        /*004c*/ 	.word	0x00000000
        /*0050*/ 	.short	0x0000
        /*0052*/ 	.short	0x0000
        /*0054*/ 	.byte	0x00, 0xf5, 0x21, 0x00


	//----- nvinfo : EIATTR_SPARSE_MMA_MASK
	.align		4
.L_31:
        /*0058*/ 	.byte	0x03, 0x50
        /*005a*/ 	.short	0x0000


	//----- nvinfo : EIATTR_MAXREG_COUNT
	.align		4
        /*005c*/ 	.byte	0x03, 0x1b
        /*005e*/ 	.short	0x00ff


	//----- nvinfo : EIATTR_MERCURY_ISA_VERSION
	.align		4
        /*0060*/ 	.byte	0x03, 0x5f
        /*0062*/ 	.short	0x0101


	//----- nvinfo : EIATTR_VRC_CTA_INIT_COUNT
	.align		4
        /*0064*/ 	.byte	0x02, 0x4a
	.zero		1
	.zero		1


	//----- nvinfo : EIATTR_EXIT_INSTR_OFFSETS
	.align		4
        /*0068*/ 	.byte	0x04, 0x1c
        /*006a*/ 	.short	(.L_33 - .L_32)


	//   ....[0]....
.L_32:
        /*006c*/ 	.word	0x00000080


	//   ....[1]....
        /*0070*/ 	.word	0x00000680


	//   ....[2]....
        /*0074*/ 	.word	0x00000930


	//   ....[3]....
        /*0078*/ 	.word	0x00000ae0


	//   ....[4]....
        /*007c*/ 	.word	0x00000bf0


	//----- nvinfo : EIATTR_CBANK_PARAM_SIZE
	.align		4
.L_33:
        /*0080*/ 	.byte	0x03, 0x19
        /*0082*/ 	.short	0x0020


	//----- nvinfo : EIATTR_PARAM_CBANK
	.align		4
        /*0084*/ 	.byte	0x04, 0x0a
        /*0086*/ 	.short	(.L_35 - .L_34)
	.align		4
.L_34:
        /*0088*/ 	.word	index@(.nv.constant0._Z20vecMatMultiplicationPfS_S_ii)
        /*008c*/ 	.short	0x0380
        /*008e*/ 	.short	0x0020


	//----- nvinfo : EIATTR_SW_WAR
	.align		4
.L_35:
        /*0090*/ 	.byte	0x04, 0x36
        /*0092*/ 	.short	(.L_37 - .L_36)
.L_36:
        /*0094*/ 	.word	0x00000008
.L_37:


//--------------------- .nv.info._Z18vectorManipulationPfS_S_S_i --------------------------
	.section	.nv.info._Z18vectorManipulationPfS_S_S_i,"",@"SHT_CUDA_INFO"
	.sectionflags	@""
	.align	4


	//----- nvinfo : EIATTR_CUDA_API_VERSION
	.align		4
        /*0000*/ 	.byte	0x04, 0x37
        /*0002*/ 	.short	(.L_39 - .L_38)
.L_38:
        /*0004*/ 	.word	0x00000082


	//----- nvinfo : EIATTR_KPARAM_INFO
	.align		4
.L_39:
        /*0008*/ 	.byte	0x04, 0x17
        /*000a*/ 	.short	(.L_41 - .L_40)
.L_40:
        /*000c*/ 	.word	0x00000000
        /*0010*/ 	.short	0x0004
        /*0012*/ 	.short	0x0020
        /*0014*/ 	.byte	0x00, 0xf0, 0x11, 0x00


	//----- nvinfo : EIATTR_KPARAM_INFO
	.align		4
.L_41:
        /*0018*/ 	.byte	0x04, 0x17
        /*001a*/ 	.short	(.L_43 - .L_42)
.L_42:
        /*001c*/ 	.word	0x00000000
        /*0020*/ 	.short	0x0003
        /*0022*/ 	.short	0x0018
        /*0024*/ 	.byte	0x00, 0xf5, 0x21, 0x00


	//----- nvinfo : EIATTR_KPARAM_INFO
	.align		4
.L_43:
        /*0028*/ 	.byte	0x04, 0x17
        /*002a*/ 	.short	(.L_45 - .L_44)
.L_44:
        /*002c*/ 	.word	0x00000000
        /*0030*/ 	.short	0x0002
        /*0032*/ 	.short	0x0010
        /*0034*/ 	.byte	0x00, 0xf5, 0x21, 0x00


	//----- nvinfo : EIATTR_KPARAM_INFO
	.align		4
.L_45:
        /*0038*/ 	.byte	0x04, 0x17
        /*003a*/ 	.short	(.L_47 - .L_46)
.L_46:
        /*003c*/ 	.word	0x00000000
        /*0040*/ 	.short	0x0001
        /*0042*/ 	.short	0x0008
        /*0044*/ 	.byte	0x00, 0xf5, 0x21, 0x00


	//----- nvinfo : EIATTR_KPARAM_INFO
	.align		4
.L_47:
        /*0048*/ 	.byte	0x04, 0x17
        /*004a*/ 	.short	(.L_49 - .L_48)
.L_48:
        /*004c*/ 	.word	0x00000000
        /*0050*/ 	.short	0x0000
        /*0052*/ 	.short	0x0000
        /*0054*/ 	.byte	0x00, 0xf5, 0x21, 0x00


	//----- nvinfo : EIATTR_SPARSE_MMA_MASK
	.align		4
.L_49:
        /*0058*/ 	.byte	0x03, 0x50
        /*005a*/ 	.short	0x0000


	//----- nvinfo : EIATTR_MAXREG_COUNT
	.align		4
        /*005c*/ 	.byte	0x03, 0x1b
        /*005e*/ 	.short	0x00ff


	//----- nvinfo : EIATTR_MERCURY_ISA_VERSION
	.align		4
        /*0060*/ 	.byte	0x03, 0x5f
        /*0062*/ 	.short	0x0101


	//----- nvinfo : EIATTR_VRC_CTA_INIT_COUNT
	.align		4
        /*0064*/ 	.byte	0x02, 0x4a
	.zero		1
	.zero		1


	//----- nvinfo : EIATTR_EXIT_INSTR_OFFSETS
	.align		4
        /*0068*/ 	.byte	0x04, 0x1c
        /*006a*/ 	.short	(.L_51 - .L_50)


	//   ....[0]....
.L_50:
        /*006c*/ 	.word	0x00000070


	//   ....[1]....
        /*0070*/ 	.word	0x00000170


	//----- nvinfo : EIATTR_CBANK_PARAM_SIZE
	.align		4
.L_51:
        /*0074*/ 	.byte	0x03, 0x19
        /*0076*/ 	.short	0x0024


	//----- nvinfo : EIATTR_PARAM_CBANK
	.align		4
        /*0078*/ 	.byte	0x04, 0x0a
        /*007a*/ 	.short	(.L_53 - .L_52)
	.align		4
.L_52:
        /*007c*/ 	.word	index@(.nv.constant0._Z18vectorManipulationPfS_S_S_i)
        /*0080*/ 	.short	0x0380
        /*0082*/ 	.short	0x0024


	//----- nvinfo : EIATTR_SW_WAR
	.align		4
.L_53:
        /*0084*/ 	.byte	0x04, 0x36
        /*0086*/ 	.short	(.L_55 - .L_54)
.L_54:
        /*0088*/ 	.word	0x00000008
.L_55:


//--------------------- .nv.info._Z9normalizePfS_i --------------------------
	.section	.nv.info._Z9normalizePfS_i,"",@"SHT_CUDA_INFO"
	.sectionflags	@""
	.align	4


	//----- nvinfo : EIATTR_CUDA_API_VERSION
	.align		4
        /*0000*/ 	.byte	0x04, 0x37
        /*0002*/ 	.short	(.L_57 - .L_56)
.L_56:
        /*0004*/ 	.word	0x00000082


	//----- nvinfo : EIATTR_KPARAM_INFO
	.align		4
.L_57:
        /*0008*/ 	.byte	0x04, 0x17
        /*000a*/ 	.short	(.L_59 - .L_58)
.L_58:
        /*000c*/ 	.word	0x00000000
        /*0010*/ 	.short	0x0002
        /*0012*/ 	.short	0x0010
        /*0014*/ 	.byte	0x00, 0xf0, 0x11, 0x00


	//----- nvinfo : EIATTR_KPARAM_INFO
	.align		4
.L_59:
        /*0018*/ 	.byte	0x04, 0x17
        /*001a*/ 	.short	(.L_61 - .L_60)
.L_60:
        /*001c*/ 	.word	0x00000000
        /*0020*/ 	.short	0x0001
        /*0022*/ 	.short	0x0008
        /*0024*/ 	.byte	0x00, 0xf5, 0x21, 0x00


	//----- nvinfo : EIATTR_KPARAM_INFO
	.align		4
.L_61:
        /*0028*/ 	.byte	0x04, 0x17
        /*002a*/ 	.short	(.L_63 - .L_62)
.L_62:
        /*002c*/ 	.word	0x00000000
        /*0030*/ 	.short	0x0000
        /*0032*/ 	.short	0x0000
        /*0034*/ 	.byte	0x00, 0xf5, 0x21, 0x00


	//----- nvinfo : EIATTR_SPARSE_MMA_MASK
	.align		4
.L_63:
        /*0038*/ 	.byte	0x03, 0x50
        /*003a*/ 	.short	0x0000


	//----- nvinfo : EIATTR_MAXREG_COUNT
	.align		4
        /*003c*/ 	.byte	0x03, 0x1b
        /*003e*/ 	.short	0x00ff


	//----- nvinfo : EIATTR_MERCURY_ISA_VERSION
	.align		4
        /*0040*/ 	.byte	0x03, 0x5f
        /*0042*/ 	.short	0x0101


	//----- nvinfo : EIATTR_VRC_CTA_INIT_COUNT
	.align		4
        /*0044*/ 	.byte	0x02, 0x4a
	.zero		1
	.zero		1


	//----- nvinfo : EIATTR_EXIT_INSTR_OFFSETS
	.align		4
        /*0048*/ 	.byte	0x04, 0x1c
        /*004a*/ 	.short	(.L_65 - .L_64)


	//   ....[0]....
.L_64:
        /*004c*/ 	.word	0x000001a0


	//----- nvinfo : EIATTR_CRS_STACK_SIZE
	.align		4
.L_65:
        /*0050*/ 	.byte	0x04, 0x1e
        /*0052*/ 	.short	(.L_67 - .L_66)
.L_66:
        /*0054*/ 	.word	0x00000000


	//----- nvinfo : EIATTR_CBANK_PARAM_SIZE
	.align		4
.L_67:
        /*0058*/ 	.byte	0x03, 0x19
        /*005a*/ 	.short	0x0014


	//----- nvinfo : EIATTR_PARAM_CBANK
	.align		4
        /*005c*/ 	.byte	0x04, 0x0a
        /*005e*/ 	.short	(.L_69 - .L_68)
	.align		4
.L_68:
        /*0060*/ 	.word	index@(.nv.constant0._Z9normalizePfS_i)
        /*0064*/ 	.short	0x0380
        /*0066*/ 	.short	0x0014


	//----- nvinfo : EIATTR_SW_WAR
	.align		4
.L_69:
        /*0068*/ 	.byte	0x04, 0x36
        /*006a*/ 	.short	(.L_71 - .L_70)
.L_70:
        /*006c*/ 	.word	0x00000008
.L_71:


//--------------------- .nv.callgraph             --------------------------
	.section	.nv.callgraph,"",@"SHT_CUDA_CALLGRAPH"
	.align	4
	.sectionentsize	8
	.align		4
        /*0000*/ 	.word	0x00000000
	.align		4
        /*0004*/ 	.word	0xffffffff
	.align		4
        /*0008*/ 	.word	0x00000000
	.align		4
        /*000c*/ 	.word	0xfffffffe
	.align		4
        /*0010*/ 	.word	0x00000000
	.align		4
        /*0014*/ 	.word	0xfffffffd
	.align		4
        /*0018*/ 	.word	0x00000000
	.align		4
        /*001c*/ 	.word	0xfffffffc


//--------------------- .text._Z20vecMatMultiplicationPfS_S_ii --------------------------
	.section	.text._Z20vecMatMultiplicationPfS_S_ii,"ax",@progbits
	.align	128
        .global         _Z20vecMatMultiplicationPfS_S_ii
        .type           _Z20vecMatMultiplicationPfS_S_ii,@function
        .size           _Z20vecMatMultiplicationPfS_S_ii,(.L_x_22 - _Z20vecMatMultiplicationPfS_S_ii)
        .other          _Z20vecMatMultiplicationPfS_S_ii,@"STO_CUDA_ENTRY STV_DEFAULT"
_Z20vecMatMultiplicationPfS_S_ii:
.text._Z20vecMatMultiplicationPfS_S_ii:
[----:B------:R-:W-:Y:S01]  /*0000*/  LDC R1, c[0x0][0x37c] ;  /* 0x0000df00ff017b82 */ /* 0x000fe20000000800 */
[----:B------:R-:W0:Y:S07]  /*0010*/  S2R R7, SR_TID.X ;  /* 0x0000000000077919 */ /* 0x000e2e0000002100 */
[----:B------:R-:W1:Y:S01]  /*0020*/  LDC.64 R4, c[0x0][0x398] ;  /* 0x0000e600ff047b82 */ /* 0x000e620000000a00 */
[----:B------:R-:W0:Y:S01]  /*0030*/  LDCU UR4, c[0x0][0x360] ;  /* 0x00006c00ff0477ac */ /* 0x000e220008000800 */
[----:B------:R-:W0:Y:S01]  /*0040*/  S2R R0, SR_CTAID.X ;  /* 0x0000000000007919 */ /* 0x000e220000002500 */
[----:B-1----:R-:W-:Y:S01]  /*0050*/  ISETP.GE.AND P0, PT, R4, 0x1, PT ;  /* 0x000000010400780c */ /* 0x002fe20003f06270 */
[----:B0-----:R-:W-:-:S05]  /*0060*/  IMAD R7, R0, UR4, R7 ;  /* 0x0000000400077c24 */ /* 0x001fca000f8e0207 */
[----:B------:R-:W-:-:S13]  /*0070*/  ISETP.GE.OR P0, PT, R7, R5, !P0 ;  /* 0x000000050700720c */ /* 0x000fda0004706670 */
[----:B------:R-:W-:Y:S05]  /*0080*/  @P0 EXIT ;  /* 0x000000000000094d */ /* 0x000fea0003800000 */
[----:B------:R-:W0:Y:S01]  /*0090*/  LDC.64 R2, c[0x0][0x390] ;  /* 0x0000e400ff027b82 */ /* 0x000e220000000a00 */
[----:B------:R-:W1:Y:S01]  /*00a0*/  LDCU.64 UR12, c[0x0][0x358] ;  /* 0x00006b00ff0c77ac */ /* 0x000e620008000a00 */
[C---:B------:R-:W-:Y:S02]  /*00b0*/  ISETP.GE.U32.AND P1, PT, R4.reuse, 0x10, PT ;  /* 0x000000100400780c */ /* 0x040fe40003f26070 */
[----:B------:R-:W-:Y:S01]  /*00c0*/  LOP3.LUT R6, R4, 0xf, RZ, 0xc0, !PT ;  /* 0x0000000f04067812 */ /* 0x000fe200078ec0ff */
[----:B------:R-:W-:-:S03]  /*00d0*/  HFMA2 R0, -RZ, RZ, 0, 0 ;  /* 0x00000000ff007431 */ /* 0x000fc600000001ff */
[----:B------:R-:W-:Y:S01]  /*00e0*/  ISETP.NE.AND P0, PT, R6, RZ, PT ;  /* 0x000000ff0600720c */ /* 0x000fe20003f05270 */
[----:B0-----:R-:W-:-:S05]  /*00f0*/  IMAD.WIDE R2, R7, 0x4, R2 ;  /* 0x0000000407027825 */ /* 0x001fca00078e0202 */
[----:B-1----:R0:W5:Y:S01]  /*0100*/  LDG.E R5, desc[UR12][R2.64] ;  /* 0x0000000c02057981 */ /* 0x002162000c1e1900 */
[----:B------:R-:W-:Y:S01]  /*0110*/  IMAD R7, R7, R4, RZ ;  /* 0x0000000407077224 */ /* 0x000fe200078e02ff */
[----:B------:R-:W-:Y:S06]  /*0120*/  @!P1 BRA `(.L_x_0) ;  /* 0x0000000400549947 */ /* 0x000fec0003800000 */
[----:B------:R-:W1:Y:S01]  /*0130*/  LDCU.128 UR8, c[0x0][0x380] ;  /* 0x00007000ff0877ac */ /* 0x000e620008000c00 */
[----:B------:R-:W-:Y:S02]  /*0140*/  LOP3.LUT R0, R4, 0x7ffffff0, RZ, 0xc0, !PT ;  /* 0x7ffffff004007812 */ /* 0x000fe400078ec0ff */
[----:B------:R-:W-:Y:S02]  /*0150*/  MOV R13, R7 ;  /* 0x00000007000d7202 */ /* 0x000fe40000000f00 */
[----:B------:R-:W-:Y:S01]  /*0160*/  IADD3 R12, PT, PT, -R0, RZ, RZ ;  /* 0x000000ff000c7210 */ /* 0x000fe20007ffe1ff */
[----:B-1----:R-:W-:Y:S02]  /*0170*/  UIADD3 UR4, UP1, UPT, UR10, 0x20, URZ ;  /* 0x000000200a047890 */ /* 0x002fe4000ff3e0ff */
[----:B------:R-:W-:Y:S02]  /*0180*/  UIADD3 UR6, UP0, UPT, UR8, 0x20, URZ ;  /* 0x0000002008067890 */ /* 0x000fe4000ff1e0ff */
[----:B------:R-:W-:-:S02]  /*0190*/  UIADD3.X UR5, UPT, UPT, URZ, UR11, URZ, UP1, !UPT ;  /* 0x0000000bff057290 */ /* 0x000fc40008ffe4ff */
[----:B------:R-:W-:Y:S01]  /*01a0*/  MOV R14, UR4 ;  /* 0x00000004000e7c02 */ /* 0x000fe20008000f00 */
[----:B------:R-:W-:-:S03]  /*01b0*/  UIADD3.X UR7, UPT, UPT, URZ, UR9, URZ, UP0, !UPT ;  /* 0x00000009ff077290 */ /* 0x000fc600087fe4ff */
[----:B------:R-:W-:-:S09]  /*01c0*/  MOV R15, UR5 ;  /* 0x00000005000f7c02 */ /* 0x000fd20008000f00 */
.L_x_1:
[----:B------:R-:W-:Y:S02]  /*01d0*/  MOV R10, UR6 ;  /* 0x00000006000a7c02 */ /* 0x000fe40008000f00 */
[----:B------:R-:W-:Y:S02]  /*01e0*/  MOV R11, UR7 ;  /* 0x00000007000b7c02 */ /* 0x000fe40008000f00 */
[----:B------:R-:W-:Y:S02]  /*01f0*/  MOV R8, R14 ;  /* 0x0000000e00087202 */ /* 0x000fe40000000f00 */
[----:B------:R-:W-:Y:S01]  /*0200*/  MOV R9, R15 ;  /* 0x0000000f00097202 */ /* 0x000fe20000000f00 */
[----:B------:R-:W-:-:S04]  /*0210*/  IMAD.WIDE R10, R13, 0x4, R10 ;  /* 0x000000040d0a7825 */ /* 0x000fc800078e020a */
[----:B------:R-:W2:Y:S04]  /*0220*/  LDG.E R15, desc[UR12][R8.64+-0x20] ;  /* 0xffffe00c080f7981 */ /* 0x000ea8000c1e1900 */
[----:B------:R-:W2:Y:S02]  /*0230*/  LDG.E R14, desc[UR12][R10.64+-0x20] ;  /* 0xffffe00c0a0e7981 */ /* 0x000ea4000c1e1900 */
[----:B--2--5:R-:W-:-:S05]  /*0240*/  FFMA R15, R14, R15, R5 ;  /* 0x0000000f0e0f7223 */ /* 0x024fca0000000005 */
[----:B------:R1:W-:Y:S04]  /*0250*/  STG.E desc[UR12][R2.64], R15 ;  /* 0x0000000f02007986 */ /* 0x0003e8000c10190c */
[----:B------:R-:W2:Y:S04]  /*0260*/  LDG.E R14, desc[UR12][R10.64+-0x1c] ;  /* 0xffffe40c0a0e7981 */ /* 0x000ea8000c1e1900 */
[----:B----4-:R-:W2:Y:S02]  /*0270*/  LDG.E R5, desc[UR12][R8.64+-0x1c] ;  /* 0xffffe40c08057981 */ /* 0x010ea4000c1e1900 */
[----:B--2---:R-:W-:-:S05]  /*0280*/  FFMA R5, R14, R5, R15 ;  /* 0x000000050e057223 */ /* 0x004fca000000000f */
[----:B------:R2:W-:Y:S04]  /*0290*/  STG.E desc[UR12][R2.64], R5 ;  /* 0x0000000502007986 */ /* 0x0005e8000c10190c */
[----:B------:R-:W3:Y:S04]  /*02a0*/  LDG.E R14, desc[UR12][R10.64+-0x18] ;  /* 0xffffe80c0a0e7981 */ /* 0x000ee8000c1e1900 */
[----:B------:R-:W3:Y:S02]  /*02b0*/  LDG.E R16, desc[UR12][R8.64+-0x18] ;  /* 0xffffe80c08107981 */ /* 0x000ee4000c1e1900 */
[----:B---3--:R-:W-:-:S05]  /*02c0*/  FFMA R17, R14, R16, R5 ;  /* 0x000000100e117223 */ /* 0x008fca0000000005 */
[----:B------:R3:W-:Y:S04]  /*02d0*/  STG.E desc[UR12][R2.64], R17 ;  /* 0x0000001102007986 */ /* 0x0007e8000c10190c */
[----:B------:R-:W1:Y:S04]  /*02e0*/  LDG.E R14, desc[UR12][R10.64+-0x14] ;  /* 0xffffec0c0a0e7981 */ /* 0x000e68000c1e1900 */
[----:B------:R-:W1:Y:S02]  /*02f0*/  LDG.E R16, desc[UR12][R8.64+-0x14] ;  /* 0xffffec0c08107981 */ /* 0x000e64000c1e1900 */
[----:B-1----:R-:W-:-:S05]  /*0300*/  FFMA R15, R14, R16, R17 ;  /* 0x000000100e0f7223 */ /* 0x002fca0000000011 */
[----:B------:R1:W-:Y:S04]  /*0310*/  STG.E desc[UR12][R2.64], R15 ;  /* 0x0000000f02007986 */ /* 0x0003e8000c10190c */
[----:B------:R-:W2:Y:S04]  /*0320*/  LDG.E R14, desc[UR12][R10.64+-0x10] ;  /* 0xfffff00c0a0e7981 */ /* 0x000ea8000c1e1900 */
[----:B------:R-:W2:Y:S02]  /*0330*/  LDG.E R16, desc[UR12][R8.64+-0x10] ;  /* 0xfffff00c08107981 */ /* 0x000ea4000c1e1900 */
        /* <DEDUP_REMOVED lines=34> */
[----:B------:R-:W4:Y:S04]  /*0560*/  LDG.E R14, desc[UR12][R10.64+0x14] ;  /* 0x0000140c0a0e7981 */ /* 0x000f28000c1e1900 */
[----:B------:R-:W4:Y:S02]  /*0570*/  LDG.E R16, desc[UR12][R8.64+0x14] ;  /* 0x0000140c08107981 */ /* 0x000f24000c1e1900 */
[----:B----4-:R-:W-:-:S05]  /*0580*/  FFMA R19, R14, R16, R15 ;  /* 0x000000100e137223 */ /* 0x010fca000000000f */
[----:B------:R4:W-:Y:S04]  /*0590*/  STG.E desc[UR12][R2.64], R19 ;  /* 0x0000001302007986 */ /* 0x0009e8000c10190c */
[----:B------:R-:W3:Y:S04]  /*05a0*/  LDG.E R14, desc[UR12][R10.64+0x18] ;  /* 0x0000180c0a0e7981 */ /* 0x000ee8000c1e1900 */
[----:B--2---:R-:W3:Y:S01]  /*05b0*/  LDG.E R5, desc[UR12][R8.64+0x18] ;  /* 0x0000180c08057981 */ /* 0x004ee2000c1e1900 */
[----:B------:R-:W-:Y:S01]  /*05c0*/  IADD3 R12, PT, PT, R12, 0x10, RZ ;  /* 0x000000100c0c7810 */ /* 0x000fe20007ffe0ff */
[----:B---3--:R-:W-:-:S05]  /*05d0*/  FFMA R17, R14, R5, R19 ;  /* 0x000000050e117223 */ /* 0x008fca0000000013 */
[----:B------:R4:W-:Y:S04]  /*05e0*/  STG.E desc[UR12][R2.64], R17 ;  /* 0x0000001102007986 */ /* 0x0009e8000c10190c */
[----:B------:R-:W2:Y:S04]  /*05f0*/  LDG.E R14, desc[UR12][R10.64+0x1c] ;  /* 0x00001c0c0a0e7981 */ /* 0x000ea8000c1e1900 */
[----:B------:R-:W2:Y:S01]  /*0600*/  LDG.E R5, desc[UR12][R8.64+0x1c] ;  /* 0x00001c0c08057981 */ /* 0x000ea2000c1e1900 */
[----:B------:R-:W-:Y:S02]  /*0610*/  ISETP.NE.AND P1, PT, R12, RZ, PT ;  /* 0x000000ff0c00720c */ /* 0x000fe40003f25270 */
[----:B------:R-:W-:Y:S01]  /*0620*/  IADD3 R13, PT, PT, R13, 0x10, RZ ;  /* 0x000000100d0d7810 */ /* 0x000fe20007ffe0ff */
[----:B--2---:R-:W-:Y:S01]  /*0630*/  FFMA R5, R14, R5, R17 ;  /* 0x000000050e057223 */ /* 0x004fe20000000011 */
[----:B------:R-:W-:-:S04]  /*0640*/  IADD3 R14, P2, PT, R8, 0x40, RZ ;  /* 0x00000040080e7810 */ /* 0x000fc80007f5e0ff */
[----:B------:R4:W-:Y:S01]  /*0650*/  STG.E desc[UR12][R2.64], R5 ;  /* 0x0000000502007986 */ /* 0x0009e2000c10190c */
[----:B-1----:R-:W-:-:S04]  /*0660*/  IADD3.X R15, PT, PT, RZ, R9, RZ, P2, !PT ;  /* 0x00000009ff0f7210 */ /* 0x002fc800017fe4ff */
[----:B------:R-:W-:Y:S05]  /*0670*/  @P1 BRA `(.L_x_1) ;  /* 0xfffffff800d41947 */ /* 0x000fea000383ffff */
.L_x_0:
[----:B------:R-:W-:Y:S05]  /*0680*/  @!P0 EXIT ;  /* 0x000000000000894d */ /* 0x000fea0003800000 */
[----:B------:R-:W-:Y:S02]  /*0690*/  ISETP.GE.U32.AND P0, PT, R6, 0x8, PT ;  /* 0x000000080600780c */ /* 0x000fe40003f06070 */
[----:B------:R-:W-:-:S04]  /*06a0*/  LOP3.LUT R14, R4, 0x7, RZ, 0xc0, !PT ;  /* 0x00000007040e7812 */ /* 0x000fc800078ec0ff */
[----:B------:R-:W-:-:S07]  /*06b0*/  ISETP.NE.AND P1, PT, R14, RZ, PT ;  /* 0x000000ff0e00720c */ /* 0x000fce0003f25270 */
[----:B------:R-:W-:Y:S06]  /*06c0*/  @!P0 BRA `(.L_x_2) ;  /* 0x0000000000988947 */ /* 0x000fec0003800000 */
[----:B------:R-:W1:Y:S01]  /*06d0*/  LDC.64 R8, c[0x0][0x380] ;  /* 0x0000e000ff087b82 */ /* 0x000e620000000a00 */
[----:B------:R-:W-:-:S07]  /*06e0*/  IADD3 R13, PT, PT, R7, R0, RZ ;  /* 0x00000000070d7210 */ /* 0x000fce0007ffe0ff */
[----:B------:R-:W2:Y:S01]  /*06f0*/  LDC.64 R10, c[0x0][0x388] ;  /* 0x0000e200ff0a7b82 */ /* 0x000ea20000000a00 */
[----:B-1----:R-:W-:-:S05]  /*0700*/  IMAD.WIDE R8, R13, 0x4, R8 ;  /* 0x000000040d087825 */ /* 0x002fca00078e0208 */
[----:B------:R-:W4:Y:S01]  /*0710*/  LDG.E R6, desc[UR12][R8.64] ;  /* 0x0000000c08067981 */ /* 0x000f22000c1e1900 */
[----:B--2---:R-:W-:-:S05]  /*0720*/  IMAD.WIDE.U32 R10, R0, 0x4, R10 ;  /* 0x00000004000a7825 */ /* 0x004fca00078e000a */
[----:B------:R-:W4:Y:S02]  /*0730*/  LDG.E R12, desc[UR12][R10.64] ;  /* 0x0000000c0a0c7981 */ /* 0x000f24000c1e1900 */
[----:B----45:R-:W-:-:S05]  /*0740*/  FFMA R5, R6, R12, R5 ;  /* 0x0000000c06057223 */ /* 0x030fca0000000005 */
        /* <DEDUP_REMOVED lines=21> */
[----:B------:R-:W3:Y:S04]  /*08a0*/  LDG.E R6, desc[UR12][R8.64+0x18] ;  /* 0x0000180c08067981 */ /* 0x000ee8000c1e1900 */
[----:B------:R-:W3:Y:S02]  /*08b0*/  LDG.E R12, desc[UR12][R10.64+0x18] ;  /* 0x0000180c0a0c7981 */ /* 0x000ee4000c1e1900 */
[----:B---3--:R-:W-:-:S05]  /*08c0*/  FFMA R17, R6, R12, R15 ;  /* 0x0000000c06117223 */ /* 0x008fca000000000f */
[----:B------:R2:W-:Y:S04]  /*08d0*/  STG.E desc[UR12][R2.64], R17 ;  /* 0x0000001102007986 */ /* 0x0005e8000c10190c */
[----:B------:R-:W3:Y:S04]  /*08e0*/  LDG.E R6, desc[UR12][R8.64+0x1c] ;  /* 0x00001c0c08067981 */ /* 0x000ee8000c1e1900 */
[----:B-1----:R-:W3:Y:S01]  /*08f0*/  LDG.E R5, desc[UR12][R10.64+0x1c] ;  /* 0x00001c0c0a057981 */ /* 0x002ee2000c1e1900 */
[----:B------:R-:W-:Y:S01]  /*0900*/  IADD3 R0, PT, PT, R0, 0x8, RZ ;  /* 0x0000000800007810 */ /* 0x000fe20007ffe0ff */
[----:B---3--:R-:W-:-:S05]  /*0910*/  FFMA R5, R6, R5, R17 ;  /* 0x0000000506057223 */ /* 0x008fca0000000011 */
[----:B------:R2:W-:Y:S02]  /*0920*/  STG.E desc[UR12][R2.64], R5 ;  /* 0x0000000502007986 */ /* 0x0005e4000c10190c */
.L_x_2:
[----:B------:R-:W-:Y:S05]  /*0930*/  @!P1 EXIT ;  /* 0x000000000000994d */ /* 0x000fea0003800000 */
[----:B------:R-:W-:Y:S02]  /*0940*/  ISETP.GE.U32.AND P0, PT, R14, 0x4, PT ;  /* 0x000000040e00780c */ /* 0x000fe40003f06070 */
[----:B------:R-:W-:-:S04]  /*0950*/  LOP3.LUT R4, R4, 0x3, RZ, 0xc0, !PT ;  /* 0x0000000304047812 */ /* 0x000fc800078ec0ff */
[----:B------:R-:W-:-:S07]  /*0960*/  ISETP.NE.AND P1, PT, R4, RZ, PT ;  /* 0x000000ff0400720c */ /* 0x000fce0003f25270 */
[----:B------:R-:W-:Y:S06]  /*0970*/  @!P0 BRA `(.L_x_3) ;  /* 0x0000000000588947 */ /* 0x000fec0003800000 */
[----:B------:R-:W1:Y:S01]  /*0980*/  LDC.64 R8, c[0x0][0x380] ;  /* 0x0000e000ff087b82 */ /* 0x000e620000000a00 */
[----:B--2---:R-:W-:-:S07]  /*0990*/  IADD3 R13, PT, PT, R7, R0, RZ ;  /* 0x00000000070d7210 */ /* 0x004fce0007ffe0ff */
        /* <DEDUP_REMOVED lines=11> */
[----:B------:R-:W2:Y:S04]  /*0a50*/  LDG.E R6, desc[UR12][R8.64+0x8] ;  /* 0x0000080c08067981 */ /* 0x000ea8000c1e1900 */
[----:B------:R-:W2:Y:S02]  /*0a60*/  LDG.E R12, desc[UR12][R10.64+0x8] ;  /* 0x0000080c0a0c7981 */ /* 0x000ea4000c1e1900 */
[----:B--2---:R-:W-:-:S05]  /*0a70*/  FFMA R15, R6, R12, R13 ;  /* 0x0000000c060f7223 */ /* 0x004fca000000000d */
[----:B------:R3:W-:Y:S04]  /*0a80*/  STG.E desc[UR12][R2.64], R15 ;  /* 0x0000000f02007986 */ /* 0x0007e8000c10190c */
[----:B------:R-:W1:Y:S04]  /*0a90*/  LDG.E R6, desc[UR12][R8.64+0xc] ;  /* 0x00000c0c08067981 */ /* 0x000e68000c1e1900 */
[----:B------:R-:W1:Y:S01]  /*0aa0*/  LDG.E R12, desc[UR12][R10.64+0xc] ;  /* 0x00000c0c0a0c7981 */ /* 0x000e62000c1e1900 */
[----:B------:R-:W-:Y:S01]  /*0ab0*/  IADD3 R0, PT, PT, R0, 0x4, RZ ;  /* 0x0000000400007810 */ /* 0x000fe20007ffe0ff */
[----:B-1----:R-:W-:-:S05]  /*0ac0*/  FFMA R5, R6, R12, R15 ;  /* 0x0000000c06057223 */ /* 0x002fca000000000f */
[----:B------:R3:W-:Y:S02]  /*0ad0*/  STG.E desc[UR12][R2.64], R5 ;  /* 0x0000000502007986 */ /* 0x0007e4000c10190c */
.L_x_3:
[----:B------:R-:W-:Y:S05]  /*0ae0*/  @!P1 EXIT ;  /* 0x000000000000994d */ /* 0x000fea0003800000 */
[----:B------:R-:W1:Y:S01]  /*0af0*/  LDC.64 R10, c[0x0][0x388] ;  /* 0x0000e200ff0a7b82 */ /* 0x000e620000000a00 */
[----:B--23--:R-:W-:Y:S02]  /*0b00*/  IADD3 R13, PT, PT, R7, R0, RZ ;  /* 0x00000000070d7210 */ /* 0x00cfe40007ffe0ff */
[----:B------:R-:W-:-:S05]  /*0b10*/  IADD3 R4, PT, PT, -R4, RZ, RZ ;  /* 0x000000ff04047210 */ /* 0x000fca0007ffe1ff */
[----:B------:R-:W2:Y:S01]  /*0b20*/  LDC.64 R8, c[0x0][0x380] ;  /* 0x0000e000ff087b82 */ /* 0x000ea20000000a00 */
[----:B-1----:R-:W-:-:S07]  /*0b30*/  IMAD.WIDE.U32 R10, R0, 0x4, R10 ;  /* 0x00000004000a7825 */ /* 0x002fce00078e000a */
.L_x_4:
[----:B--2---:R-:W-:Y:S01]  /*0b40*/  IMAD.WIDE R6, R13, 0x4, R8 ;  /* 0x000000040d067825 */ /* 0x004fe200078e0208 */
[----:B-1----:R1:W4:Y:S05]  /*0b50*/  LDG.E R0, desc[UR12][R10.64] ;  /* 0x0000000c0a007981 */ /* 0x00232a000c1e1900 */
[----:B------:R-:W4:Y:S01]  /*0b60*/  LDG.E R6, desc[UR12][R6.64] ;  /* 0x0000000c06067981 */ /* 0x000f22000c1e1900 */
[----:B------:R-:W-:-:S04]  /*0b70*/  IADD3 R4, PT, PT, R4, 0x1, RZ ;  /* 0x0000000104047810 */ /* 0x000fc80007ffe0ff */
[----:B------:R-:W-:Y:S02]  /*0b80*/  ISETP.NE.AND P0, PT, R4, RZ, PT ;  /* 0x000000ff0400720c */ /* 0x000fe40003f05270 */
[----:B-1----:R-:W-:Y:S02]  /*0b90*/  IADD3 R10, P1, PT, R10, 0x4, RZ ;  /* 0x000000040a0a7810 */ /* 0x002fe40007f3e0ff */
[----:B------:R-:W-:Y:S02]  /*0ba0*/  IADD3 R13, PT, PT, R13, 0x1, RZ ;  /* 0x000000010d0d7810 */ /* 0x000fe40007ffe0ff */
[----:B------:R-:W-:Y:S01]  /*0bb0*/  IADD3.X R11, PT, PT, RZ, R11, RZ, P1, !PT ;  /* 0x0000000bff0b7210 */ /* 0x000fe20000ffe4ff */
[----:B----45:R-:W-:-:S05]  /*0bc0*/  FFMA R5, R6, R0, R5 ;  /* 0x0000000006057223 */ /* 0x030fca0000000005 */
[----:B------:R1:W-:Y:S01]  /*0bd0*/  STG.E desc[UR12][R2.64], R5 ;  /* 0x0000000502007986 */ /* 0x0003e2000c10190c */
[----:B------:R-:W-:Y:S05]  /*0be0*/  @P0 BRA `(.L_x_4) ;  /* 0xfffffffc00d40947 */ /* 0x000fea000383ffff */
[----:B------:R-:W-:Y:S05]  /*0bf0*/  EXIT ;  /* 0x000000000000794d */ /* 0x000fea0003800000 */
.L_x_5:
[----:B------:R-:W-:-:S00]  /*0c00*/  BRA `(.L_x_5) ;  /* 0xfffffffc00fc7947 */ /* 0x000fc0000383ffff */
[----:B------:R-:W-:-:S00]  /*0c10*/  NOP ;  /* 0x0000000000007918 */ /* 0x000fc00000000000 */
        /* <DEDUP_REMOVED lines=14> */
.L_x_22:


//--------------------- .text._Z18vectorManipulationPfS_S_S_i --------------------------
	.section	.text._Z18vectorManipulationPfS_S_S_i,"ax",@progbits
	.align	128
        .global         _Z18vectorManipulationPfS_S_S_i
        .type           _Z18vectorManipulationPfS_S_S_i,@function
        .size           _Z18vectorManipulationPfS_S_S_i,(.L_x_23 - _Z18vectorManipulationPfS_S_S_i)
        .other          _Z18vectorManipulationPfS_S_S_i,@"STO_CUDA_ENTRY STV_DEFAULT"
_Z18vectorManipulationPfS_S_S_i:
.text._Z18vectorManipulationPfS_S_S_i:
[----:B------:R-:W-:Y:S01]  /*0000*/  LDC R1, c[0x0][0x37c] ;  /* 0x0000df00ff017b82 */ /* 0x000fe20000000800 */
[----:B------:R-:W0:Y:S01]  /*0010*/  S2R R11, SR_TID.X ;  /* 0x00000000000b7919 */ /* 0x000e220000002100 */
[----:B------:R-:W0:Y:S01]  /*0020*/  LDCU UR4, c[0x0][0x360] ;  /* 0x00006c00ff0477ac */ /* 0x000e220008000800 */
[----:B------:R-:W0:Y:S01]  /*0030*/  S2R R0, SR_CTAID.X ;  /* 0x0000000000007919 */ /* 0x000e220000002500 */
[----:B------:R-:W1:Y:S01]  /*0040*/  LDCU UR5, c[0x0][0x3a0] ;  /* 0x00007400ff0577ac */ /* 0x000e620008000800 */
[----:B0-----:R-:W-:-:S05]  /*0050*/  IMAD R11, R0, UR4, R11 ;  /* 0x00000004000b7c24 */ /* 0x001fca000f8e020b */
[----:B-1----:R-:W-:-:S13]  /*0060*/  ISETP.GE.AND P0, PT, R11, UR5, PT ;  /* 0x000000050b007c0c */ /* 0x002fda000bf06270 */
[----:B------:R-:W-:Y:S05]  /*0070*/  @P0 EXIT ;  /* 0x000000000000094d */ /* 0x000fea0003800000 */
[----:B------:R-:W0:Y:S01]  /*0080*/  LDC.64 R2, c[0x0][0x380] ;  /* 0x0000e000ff027b82 */ /* 0x000e220000000a00 */
[----:B------:R-:W1:Y:S07]  /*0090*/  LDCU.64 UR4, c[0x0][0x358] ;  /* 0x00006b00ff0477ac */ /* 0x000e6e0008000a00 */
[----:B------:R-:W2:Y:S08]  /*00a0*/  LDC.64 R4, c[0x0][0x390] ;  /* 0x0000e400ff047b82 */ /* 0x000eb00000000a00 */
[----:B------:R-:W3:Y:S01]  /*00b0*/  LDC.64 R6, c[0x0][0x388] ;  /* 0x0000e200ff067b82 */ /* 0x000ee20000000a00 */
[----:B0-----:R-:W-:-:S07]  /*00c0*/  IMAD.WIDE R2, R11, 0x4, R2 ;  /* 0x000000040b027825 */ /* 0x001fce00078e0202 */
[----:B------:R-:W0:Y:S01]  /*00d0*/  LDC.64 R8, c[0x0][0x398] ;  /* 0x0000e600ff087b82 */ /* 0x000e220000000a00 */
[----:B-1----:R-:W4:Y:S01]  /*00e0*/  LDG.E R2, desc[UR4][R2.64] ;  /* 0x0000000402027981 */ /* 0x002f22000c1e1900 */
[----:B--2---:R-:W-:-:S06]  /*00f0*/  IMAD.WIDE R4, R11, 0x4, R4 ;  /* 0x000000040b047825 */ /* 0x004fcc00078e0204 */
[----:B------:R-:W4:Y:S01]  /*0100*/  LDG.E R5, desc[UR4][R4.64] ;  /* 0x0000000404057981 */ /* 0x000f22000c1e1900 */
[----:B---3--:R-:W-:-:S06]  /*0110*/  IMAD.WIDE R6, R11, 0x4, R6 ;  /* 0x000000040b067825 */ /* 0x008fcc00078e0206 */
[----:B------:R-:W2:Y:S01]  /*0120*/  LDG.E R7, desc[UR4][R6.64] ;  /* 0x0000000406077981 */ /* 0x000ea2000c1e1900 */
[----:B0-----:R-:W-:-:S04]  /*0130*/  IMAD.WIDE R8, R11, 0x4, R8 ;  /* 0x000000040b087825 */ /* 0x001fc800078e0208 */
[----:B----4-:R-:W-:-:S04]  /*0140*/  FADD R0, R2, R5 ;  /* 0x0000000502007221 */ /* 0x010fc80000000000 */
[----:B--2---:R-:W-:-:S05]  /*0150*/  FADD R11, R0, -R7 ;  /* 0x80000007000b7221 */ /* 0x004fca0000000000 */
[----:B------:R-:W-:Y:S01]  /*0160*/  STG.E desc[UR4][R8.64], R11 ;  /* 0x0000000b08007986 */ /* 0x000fe2000c101904 */
[----:B------:R-:W-:Y:S05]  /*0170*/  EXIT ;  /* 0x000000000000794d */ /* 0x000fea0003800000 */
.L_x_6:
        /* <DEDUP_REMOVED lines=16> */
.L_x_23:


//--------------------- .text._Z9normalizePfS_i   --------------------------
	.section	.text._Z9normalizePfS_i,"ax",@progbits
	.align	128
        .global         _Z9normalizePfS_i
        .type           _Z9normalizePfS_i,@function
        .size           _Z9normalizePfS_i,(.L_x_21 - _Z9normalizePfS_i)
        .other          _Z9normalizePfS_i,@"STO_CUDA_ENTRY STV_DEFAULT"
_Z9normalizePfS_i:
.text._Z9normalizePfS_i:
[----:B------:R-:W-:Y:S01]  /*0000*/  LDC R1, c[0x0][0x37c] ;  /* 0x0000df00ff017b82 */ /* 0x000fe20000000800 */
[----:B------:R-:W0:Y:S07]  /*0010*/  S2R R0, SR_CTAID.X ;  /* 0x0000000000007919 */ /* 0x000e2e0000002500 */
[----:B------:R-:W0:Y:S01]  /*0020*/  LDC.64 R2, c[0x0][0x388] ;  /* 0x0000e200ff027b82 */ /* 0x000e220000000a00 */
[----:B------:R-:W1:Y:S01]  /*0030*/  LDCU.64 UR4, c[0x0][0x358] ;  /* 0x00006b00ff0477ac */ /* 0x000e620008000a00 */
[----:B------:R-:W2:Y:S01]  /*0040*/  S2R R7, SR_TID.X ;  /* 0x0000000000077919 */ /* 0x000ea20000002100 */
[----:B------:R-:W2:Y:S05]  /*0050*/  LDCU UR6, c[0x0][0x360] ;  /* 0x00006c00ff0677ac */ /* 0x000eaa0008000800 */
[----:B------:R-:W3:Y:S01]  /*0060*/  LDC.64 R4, c[0x0][0x380] ;  /* 0x0000e000ff047b82 */ /* 0x000ee20000000a00 */
[----:B0-----:R-:W-:-:S06]  /*0070*/  IMAD.WIDE.U32 R2, R0, 0x4, R2 ;  /* 0x0000000400027825 */ /* 0x001fcc00078e0002 */
[----:B-1----:R-:W4:Y:S01]  /*0080*/  LDG.E R3, desc[UR4][R2.64] ;  /* 0x0000000402037981 */ /* 0x002f22000c1e1900 */
[----:B--2---:R-:W-:-:S04]  /*0090*/  IMAD R7, R0, UR6, R7 ;  /* 0x0000000600077c24 */ /* 0x004fc8000f8e0207 */
[----:B---3--:R-:W-:-:S05]  /*00a0*/  IMAD.WIDE R4, R7, 0x4, R4 ;  /* 0x0000000407047825 */ /* 0x008fca00078e0204 */
[----:B------:R-:W2:Y:S01]  /*00b0*/  LDG.E R0, desc[UR4][R4.64] ;  /* 0x0000000404007981 */ /* 0x000ea2000c1e1900 */
[----:B------:R-:W-:Y:S01]  /*00c0*/  BSSY.RECONVERGENT B0, `(.L_x_7) ;  /* 0x000000c000007945 */ /* 0x000fe20003800200 */
[----:B----4-:R-:W0:Y:S08]  /*00d0*/  MUFU.RCP R6, R3 ;  /* 0x0000000300067308 */ /* 0x010e300000001000 */
[----:B--2---:R-:W1:Y:S01]  /*00e0*/  FCHK P0, R0, R3 ;  /* 0x0000000300007302 */ /* 0x004e620000000000 */
[----:B0-----:R-:W-:-:S04]  /*00f0*/  FFMA R7, -R3, R6, 1 ;  /* 0x3f80000003077423 */ /* 0x001fc80000000106 */
[----:B------:R-:W-:-:S04]  /*0100*/  FFMA R7, R6, R7, R6 ;  /* 0x0000000706077223 */ /* 0x000fc80000000006 */
[----:B------:R-:W-:-:S04]  /*0110*/  FFMA R6, R0, R7, RZ ;  /* 0x0000000700067223 */ /* 0x000fc800000000ff */
[----:B------:R-:W-:-:S04]  /*0120*/  FFMA R8, -R3, R6, R0 ;  /* 0x0000000603087223 */ /* 0x000fc80000000100 */
[----:B------:R-:W-:Y:S01]  /*0130*/  FFMA R7, R7, R8, R6 ;  /* 0x0000000807077223 */ /* 0x000fe20000000006 */
[----:B-1----:R-:W-:Y:S06]  /*0140*/  @!P0 BRA `(.L_x_8) ;  /* 0x00000000000c8947 */ /* 0x002fec0003800000 */
[----:B------:R-:W-:-:S07]  /*0150*/  MOV R2, 0x170 ;  /* 0x0000017000027802 */ /* 0x000fce0000000f00 */
[----:B------:R-:W-:Y:S05]  /*0160*/  CALL.REL.NOINC `($__internal_0_$__cuda_sm3x_div_rn_noftz_f32_slowpath) ;  /* 0x0000000000107944 */ /* 0x000fea0003c00000 */
[----:B------:R-:W-:-:S07]  /*0170*/  IMAD.MOV.U32 R7, RZ, RZ, R0 ;  /* 0x000000ffff077224 */ /* 0x000fce00078e0000 */
.L_x_8:
[----:B------:R-:W-:Y:S05]  /*0180*/  BSYNC.RECONVERGENT B0 ;  /* 0x0000000000007941 */ /* 0x000fea0003800200 */
.L_x_7:
[----:B------:R-:W-:Y:S01]  /*0190*/  STG.E desc[UR4][R4.64], R7 ;  /* 0x0000000704007986 */ /* 0x000fe2000c101904 */
[----:B------:R-:W-:Y:S05]  /*01a0*/  EXIT ;  /* 0x000000000000794d */ /* 0x000fea0003800000 */
        .weak           $__internal_0_$__cuda_sm3x_div_rn_noftz_f32_slowpath
        .type           $__internal_0_$__cuda_sm3x_div_rn_noftz_f32_slowpath,@function
        .size           $__internal_0_$__cuda_sm3x_div_rn_noftz_f32_slowpath,(.L_x_21 - $__internal_0_$__cuda_sm3x_div_rn_noftz_f32_slowpath)
$__internal_0_$__cuda_sm3x_div_rn_noftz_f32_slowpath:
[--C-:B------:R-:W-:Y:S01]  /*01b0*/  SHF.R.U32.HI R7, RZ, 0x17, R3.reuse ;  /* 0x00000017ff077819 */ /* 0x100fe20000011603 */
[----:B------:R-:W-:Y:S01]  /*01c0*/  BSSY.RECONVERGENT B1, `(.L_x_9) ;  /* 0x0000064000017945 */ /* 0x000fe20003800200 */
[--C-:B------:R-:W-:Y:S01]  /*01d0*/  SHF.R.U32.HI R6, RZ, 0x17, R0.reuse ;  /* 0x00000017ff067819 */ /* 0x100fe20000011600 */
[----:B------:R-:W-:Y:S01]  /*01e0*/  IMAD.MOV.U32 R8, RZ, RZ, R0 ;  /* 0x000000ffff087224 */ /* 0x000fe200078e0000 */
[----:B------:R-:W-:Y:S01]  /*01f0*/  LOP3.LUT R7, R7, 0xff, RZ, 0xc0, !PT ;  /* 0x000000ff07077812 */ /* 0x000fe200078ec0ff */
[----:B------:R-:W-:Y:S01]  /*0200*/  IMAD.MOV.U32 R9, RZ, RZ, R3 ;  /* 0x000000ffff097224 */ /* 0x000fe200078e0003 */
[----:B------:R-:W-:-:S03]  /*0210*/  LOP3.LUT R6, R6, 0xff, RZ, 0xc0, !PT ;  /* 0x000000ff06067812 */ /* 0x000fc600078ec0ff */
[----:B------:R-:W-:Y:S02]  /*0220*/  VIADD R12, R7, 0xffffffff ;  /* 0xffffffff070c7836 */ /* 0x000fe40000000000 */
[----:B------:R-:W-:-:S03]  /*0230*/  VIADD R11, R6, 0xffffffff ;  /* 0xffffffff060b7836 */ /* 0x000fc60000000000 */
[----:B------:R-:W-:-:S04]  /*0240*/  ISETP.GT.U32.AND P0, PT, R12, 0xfd, PT ;  /* 0x000000fd0c00780c */ /* 0x000fc80003f04070 */
[----:B------:R-:W-:-:S13]  /*0250*/  ISETP.GT.U32.OR P0, PT, R11, 0xfd, P0 ;  /* 0x000000fd0b00780c */ /* 0x000fda0000704470 */
[----:B------:R-:W-:Y:S01]  /*0260*/  @!P0 IMAD.MOV.U32 R10, RZ, RZ, RZ ;  /* 0x000000ffff0a8224 */ /* 0x000fe200078e00ff */
[----:B------:R-:W-:Y:S06]  /*0270*/  @!P0 BRA `(.L_x_10) ;  /* 0x00000000005c8947 */ /* 0x000fec0003800000 */
[----:B------:R-:W-:Y:S02]  /*0280*/  FSETP.GTU.FTZ.AND P0, PT, |R0|, +INF , PT ;  /* 0x7f8000000000780b */ /* 0x000fe40003f1c200 */
[----:B------:R-:W-:-:S04]  /*0290*/  FSETP.GTU.FTZ.AND P1, PT, |R3|, +INF , PT ;  /* 0x7f8000000300780b */ /* 0x000fc80003f3c200 */
[----:B------:R-:W-:-:S13]  /*02a0*/  PLOP3.LUT P0, PT, P0, P1, PT, 0xf8, 0x8f ;  /* 0x00000000008f781c */ /* 0x000fda0000703f70 */
[----:B------:R-:W-:Y:S05]  /*02b0*/  @P0 BRA `(.L_x_11) ;  /* 0x00000004004c0947 */ /* 0x000fea0003800000 */
[----:B------:R-:W-:-:S13]  /*02c0*/  LOP3.LUT P0, RZ, R9, 0x7fffffff, R8, 0xc8, !PT ;  /* 0x7fffffff09ff7812 */ /* 0x000fda000780c808 */
[----:B------:R-:W-:Y:S05]  /*02d0*/  @!P0 BRA `(.L_x_12) ;  /* 0x00000004003c8947 */ /* 0x000fea0003800000 */
[C---:B------:R-:W-:Y:S02]  /*02e0*/  FSETP.NEU.FTZ.AND P2, PT, |R0|.reuse, +INF , PT ;  /* 0x7f8000000000780b */ /* 0x040fe40003f5d200 */
[----:B------:R-:W-:Y:S02]  /*02f0*/  FSETP.NEU.FTZ.AND P1, PT, |R3|, +INF , PT ;  /* 0x7f8000000300780b */ /* 0x000fe40003f3d200 */
[----:B------:R-:W-:-:S11]  /*0300*/  FSETP.NEU.FTZ.AND P0, PT, |R0|, +INF , PT ;  /* 0x7f8000000000780b */ /* 0x000fd60003f1d200 */
[----:B------:R-:W-:Y:S05]  /*0310*/  @!P1 BRA !P2, `(.L_x_12) ;  /* 0x00000004002c9947 */ /* 0x000fea0005000000 */
[----:B------:R-:W-:-:S04]  /*0320*/  LOP3.LUT P2, RZ, R8, 0x7fffffff, RZ, 0xc0, !PT ;  /* 0x7fffffff08ff7812 */ /* 0x000fc8000784c0ff */
[----:B------:R-:W-:-:S13]  /*0330*/  PLOP3.LUT P1, PT, P1, P2, PT, 0x2f, 0xf2 ;  /* 0x0000000000f2781c */ /* 0x000fda0000f24577 */
[----:B------:R-:W-:Y:S05]  /*0340*/  @P1 BRA `(.L_x_13) ;  /* 0x0000000400181947 */ /* 0x000fea0003800000 */
[----:B------:R-:W-:-:S04]  /*0350*/  LOP3.LUT P1, RZ, R9, 0x7fffffff, RZ, 0xc0, !PT ;  /* 0x7fffffff09ff7812 */ /* 0x000fc8000782c0ff */
[----:B------:R-:W-:-:S13]  /*0360*/  PLOP3.LUT P0, PT, P0, P1, PT, 0x2f, 0xf2 ;  /* 0x0000000000f2781c */ /* 0x000fda0000702577 */
[----:B------:R-:W-:Y:S05]  /*0370*/  @P0 BRA `(.L_x_14) ;  /* 0x0000000400000947 */ /* 0x000fea0003800000 */
[----:B------:R-:W-:Y:S02]  /*0380*/  ISETP.GE.AND P0, PT, R11, RZ, PT ;  /* 0x000000ff0b00720c */ /* 0x000fe40003f06270 */
[----:B------:R-:W-:-:S11]  /*0390*/  ISETP.GE.AND P1, PT, R12, RZ, PT ;  /* 0x000000ff0c00720c */ /* 0x000fd60003f26270 */
[----:B------:R-:W-:Y:S02]  /*03a0*/  @P0 IMAD.MOV.U32 R10, RZ, RZ, RZ ;  /* 0x000000ffff0a0224 */ /* 0x000fe400078e00ff */
[----:B------:R-:W-:Y:S01]  /*03b0*/  @!P0 FFMA R8, R0, 1.84467440737095516160e+19, RZ ;  /* 0x5f80000000088823 */ /* 0x000fe200000000ff */
[----:B------:R-:W-:Y:S02]  /*03c0*/  @!P0 IMAD.MOV.U32 R10, RZ, RZ, -0x40 ;  /* 0xffffffc0ff0a8424 */ /* 0x000fe400078e00ff */
[----:B------:R-:W-:Y:S02]  /*03d0*/  @!P1 FFMA R9, R3, 1.84467440737095516160e+19, RZ ;  /* 0x5f80000003099823 */ /* 0x000fe400000000ff */
[----:B------:R-:W-:-:S07]  /*03e0*/  @!P1 VIADD R10, R10, 0x40 ;  /* 0x000000400a0a9836 */ /* 0x000fce0000000000 */
.L_x_10:
[----:B------:R-:W-:Y:S01]  /*03f0*/  LEA R0, R7, 0xc0800000, 0x17 ;  /* 0xc080000007007811 */ /* 0x000fe200078eb8ff */
[----:B------:R-:W-:Y:S01]  /*0400*/  VIADD R6, R6, 0xffffff81 ;  /* 0xffffff8106067836 */ /* 0x000fe20000000000 */
[----:B------:R-:W-:Y:S03]  /*0410*/  BSSY.RECONVERGENT B2, `(.L_x_15) ;  /* 0x0000035000027945 */ /* 0x000fe60003800200 */
[----:B------:R-:W-:Y:S01]  /*0420*/  IMAD.IADD R9, R9, 0x1, -R0 ;  /* 0x0000000109097824 */ /* 0x000fe200078e0a00 */
[C---:B------:R-:W-:Y:S01]  /*0430*/  IADD3 R7, PT, PT, R6.reuse, 0x7f, -R7 ;  /* 0x0000007f06077810 */ /* 0x040fe20007ffe807 */
[----:B------:R-:W-:Y:S02]  /*0440*/  IMAD R0, R6, -0x800000, R8 ;  /* 0xff80000006007824 */ /* 0x000fe400078e0208 */
[----:B------:R-:W0:Y:S01]  /*0450*/  MUFU.RCP R3, R9 ;  /* 0x0000000900037308 */ /* 0x000e220000001000 */
[----:B------:R-:W-:Y:S01]  /*0460*/  FADD.FTZ R11, -R9, -RZ ;  /* 0x800000ff090b7221 */ /* 0x000fe20000010100 */
[----:B------:R-:W-:-:S03]  /*0470*/  IMAD.IADD R7, R7, 0x1, R10 ;  /* 0x0000000107077824 */ /* 0x000fc600078e020a */
[----:B0-----:R-:W-:-:S04]  /*0480*/  FFMA R12, R3, R11, 1 ;  /* 0x3f800000030c7423 */ /* 0x001fc8000000000b */
[----:B------:R-:W-:-:S04]  /*0490*/  FFMA R12, R3, R12, R3 ;  /* 0x0000000c030c7223 */ /* 0x000fc80000000003 */
[----:B------:R-:W-:-:S04]  /*04a0*/  FFMA R3, R0, R12, RZ ;  /* 0x0000000c00037223 */ /* 0x000fc800000000ff */
[----:B------:R-:W-:-:S04]  /*04b0*/  FFMA R8, R11, R3, R0 ;  /* 0x000000030b087223 */ /* 0x000fc80000000000 */
[----:B------:R-:W-:-:S04]  /*04c0*/  FFMA R13, R12, R8, R3 ;  /* 0x000000080c0d7223 */ /* 0x000fc80000000003 */
[----:B------:R-:W-:-:S04]  /*04d0*/  FFMA R8, R11, R13, R0 ;  /* 0x0000000d0b087223 */ /* 0x000fc80000000000 */
[----:B------:R-:W-:-:S05]  /*04e0*/  FFMA R0, R12, R8, R13 ;  /* 0x000000080c007223 */ /* 0x000fca000000000d */
[----:B------:R-:W-:-:S04]  /*04f0*/  SHF.R.U32.HI R3, RZ, 0x17, R0 ;  /* 0x00000017ff037819 */ /* 0x000fc80000011600 */
[----:B------:R-:W-:-:S05]  /*0500*/  LOP3.LUT R3, R3, 0xff, RZ, 0xc0, !PT ;  /* 0x000000ff03037812 */ /* 0x000fca00078ec0ff */
[----:B------:R-:W-:-:S04]  /*0510*/  IMAD.IADD R9, R3, 0x1, R7 ;  /* 0x0000000103097824 */ /* 0x000fc800078e0207 */
[----:B------:R-:W-:-:S05]  /*0520*/  VIADD R3, R9, 0xffffffff ;  /* 0xffffffff09037836 */ /* 0x000fca0000000000 */
[----:B------:R-:W-:-:S13]  /*0530*/  ISETP.GE.U32.AND P0, PT, R3, 0xfe, PT ;  /* 0x000000fe0300780c */ /* 0x000fda0003f06070 */
[----:B------:R-:W-:Y:S05]  /*0540*/  @!P0 BRA `(.L_x_16) ;  /* 0x0000000000808947 */ /* 0x000fea0003800000 */
[----:B------:R-:W-:-:S13]  /*0550*/  ISETP.GT.AND P0, PT, R9, 0xfe, PT ;  /* 0x000000fe0900780c */ /* 0x000fda0003f04270 */
[----:B------:R-:W-:Y:S05]  /*0560*/  @P0 BRA `(.L_x_17) ;  /* 0x00000000006c0947 */ /* 0x000fea0003800000 */
[----:B------:R-:W-:-:S13]  /*0570*/  ISETP.GE.AND P0, PT, R9, 0x1, PT ;  /* 0x000000010900780c */ /* 0x000fda0003f06270 */
[----:B------:R-:W-:Y:S05]  /*0580*/  @P0 BRA `(.L_x_18) ;  /* 0x0000000000740947 */ /* 0x000fea0003800000 */
[----:B------:R-:W-:Y:S02]  /*0590*/  ISETP.GE.AND P0, PT, R9, -0x18, PT ;  /* 0xffffffe80900780c */ /* 0x000fe40003f06270 */
[----:B------:R-:W-:-:S11]  /*05a0*/  LOP3.LUT R0, R0, 0x80000000, RZ, 0xc0, !PT ;  /* 0x8000000000007812 */ /* 0x000fd600078ec0ff */
[----:B------:R-:W-:Y:S05]  /*05b0*/  @!P0 BRA `(.L_x_18) ;  /* 0x0000000000688947 */ /* 0x000fea0003800000 */
[CCC-:B------:R-:W-:Y:S01]  /*05c0*/  FFMA.RZ R3, R12.reuse, R8.reuse, R13.reuse ;  /* 0x000000080c037223 */ /* 0x1c0fe2000000c00d */
[CCC-:B------:R-:W-:Y:S01]  /*05d0*/  FFMA.RM R6, R12.reuse, R8.reuse, R13.reuse ;  /* 0x000000080c067223 */ /* 0x1c0fe2000000400d */
[C---:B------:R-:W-:Y:S02]  /*05e0*/  ISETP.NE.AND P2, PT, R9.reuse, RZ, PT ;  /* 0x000000ff0900720c */ /* 0x040fe40003f45270 */
[----:B------:R-:W-:Y:S02]  /*05f0*/  ISETP.NE.AND P1, PT, R9, RZ, PT ;  /* 0x000000ff0900720c */ /* 0x000fe40003f25270 */
[----:B------:R-:W-:Y:S01]  /*0600*/  LOP3.LUT R7, R3, 0x7fffff, RZ, 0xc0, !PT ;  /* 0x007fffff03077812 */ /* 0x000fe200078ec0ff */
[----:B------:R-:W-:Y:S01]  /*0610*/  FFMA.RP R3, R12, R8, R13 ;  /* 0x000000080c037223 */ /* 0x000fe2000000800d */
[----:B------:R-:W-:Y:S02]  /*0620*/  VIADD R8, R9, 0x20 ;  /* 0x0000002009087836 */ /* 0x000fe40000000000 */
[----:B------:R-:W-:Y:S01]  /*0630*/  LOP3.LUT R7, R7, 0x800000, RZ, 0xfc, !PT ;  /* 0x0080000007077812 */ /* 0x000fe200078efcff */
[----:B------:R-:W-:Y:S01]  /*0640*/  IMAD.MOV R9, RZ, RZ, -R9 ;  /* 0x000000ffff097224 */ /* 0x000fe200078e0a09 */
[----:B------:R-:W-:-:S02]  /*0650*/  FSETP.NEU.FTZ.AND P0, PT, R3, R6, PT ;  /* 0x000000060300720b */ /* 0x000fc40003f1d000 */
[----:B------:R-:W-:Y:S02]  /*0660*/  SHF.L.U32 R8, R7, R8, RZ ;  /* 0x0000000807087219 */ /* 0x000fe400000006ff */
[----:B------:R-:W-:Y:S02]  /*0670*/  SEL R6, R9, RZ, P2 ;  /* 0x000000ff09067207 */ /* 0x000fe40001000000 */
[----:B------:R-:W-:Y:S02]  /*0680*/  ISETP.NE.AND P1, PT, R8, RZ, P1 ;  /* 0x000000ff0800720c */ /* 0x000fe40000f25270 */
[----:B------:R-:W-:Y:S02]  /*0690*/  SHF.R.U32.HI R6, RZ, R6, R7 ;  /* 0x00000006ff067219 */ /* 0x000fe40000011607 */
[----:B------:R-:W-:Y:S02]  /*06a0*/  PLOP3.LUT P0, PT, P0, P1, PT, 0xf8, 0x8f ;  /* 0x00000000008f781c */ /* 0x000fe40000703f70 */
[----:B------:R-:W-:-:S02]  /*06b0*/  SHF.R.U32.HI R8, RZ, 0x1, R6 ;  /* 0x00000001ff087819 */ /* 0x000fc40000011606 */
[----:B------:R-:W-:-:S04]  /*06c0*/  SEL R3, RZ, 0x1, !P0 ;  /* 0x00000001ff037807 */ /* 0x000fc80004000000 */
[----:B------:R-:W-:-:S04]  /*06d0*/  LOP3.LUT R3, R3, 0x1, R8, 0xf8, !PT ;  /* 0x0000000103037812 */ /* 0x000fc800078ef808 */
[----:B------:R-:W-:-:S05]  /*06e0*/  LOP3.LUT R3, R3, R6, RZ, 0xc0, !PT ;  /* 0x0000000603037212 */ /* 0x000fca00078ec0ff */
[----:B------:R-:W-:-:S05]  /*06f0*/  IMAD.IADD R3, R8, 0x1, R3 ;  /* 0x0000000108037824 */ /* 0x000fca00078e0203 */
[----:B------:R-:W-:Y:S01]  /*0700*/  LOP3.LUT R0, R3, R0, RZ, 0xfc, !PT ;  /* 0x0000000003007212 */ /* 0x000fe200078efcff */
[----:B------:R-:W-:Y:S06]  /*0710*/  BRA `(.L_x_18) ;  /* 0x0000000000107947 */ /* 0x000fec0003800000 */
.L_x_17:
[----:B------:R-:W-:-:S04]  /*0720*/  LOP3.LUT R0, R0, 0x80000000, RZ, 0xc0, !PT ;  /* 0x8000000000007812 */ /* 0x000fc800078ec0ff */
[----:B------:R-:W-:Y:S01]  /*0730*/  LOP3.LUT R0, R0, 0x7f800000, RZ, 0xfc, !PT ;  /* 0x7f80000000007812 */ /* 0x000fe200078efcff */
[----:B------:R-:W-:Y:S06]  /*0740*/  BRA `(.L_x_18) ;  /* 0x0000000000047947 */ /* 0x000fec0003800000 */
.L_x_16:
[----:B------:R-:W-:-:S07]  /*0750*/  IMAD R0, R7, 0x800000, R0 ;  /* 0x0080000007007824 */ /* 0x000fce00078e0200 */
.L_x_18:
[----:B------:R-:W-:Y:S05]  /*0760*/  BSYNC.RECONVERGENT B2 ;  /* 0x0000000000027941 */ /* 0x000fea0003800200 */
.L_x_15:
[----:B------:R-:W-:Y:S05]  /*0770*/  BRA `(.L_x_19) ;  /* 0x0000000000207947 */ /* 0x000fea0003800000 */
.L_x_14:
[----:B------:R-:W-:-:S04]  /*0780*/  LOP3.LUT R0, R9, 0x80000000, R8, 0x48, !PT ;  /* 0x8000000009007812 */ /* 0x000fc800078e4808 */
[----:B------:R-:W-:Y:S01]  /*0790*/  LOP3.LUT R0, R0, 0x7f800000, RZ, 0xfc, !PT ;  /* 0x7f80000000007812 */ /* 0x000fe200078efcff */
[----:B------:R-:W-:Y:S06]  /*07a0*/  BRA `(.L_x_19) ;  /* 0x0000000000147947 */ /* 0x000fec0003800000 */
.L_x_13:
[----:B------:R-:W-:Y:S01]  /*07b0*/  LOP3.LUT R0, R9, 0x80000000, R8, 0x48, !PT ;  /* 0x8000000009007812 */ /* 0x000fe200078e4808 */
[----:B------:R-:W-:Y:S06]  /*07c0*/  BRA `(.L_x_19) ;  /* 0x00000000000c7947 */ /* 0x000fec0003800000 */
.L_x_12:
[----:B------:R-:W0:Y:S01]  /*07d0*/  MUFU.RSQ R0, -QNAN ;  /* 0xffc0000000007908 */ /* 0x000e220000001400 */
[----:B------:R-:W-:Y:S05]  /*07e0*/  BRA `(.L_x_19) ;  /* 0x0000000000047947 */ /* 0x000fea0003800000 */
.L_x_11:
[----:B------:R-:W-:-:S07]  /*07f0*/  FADD.FTZ R0, R0, R3 ;  /* 0x0000000300007221 */ /* 0x000fce0000010000 */
.L_x_19:
[----:B------:R-:W-:Y:S05]  /*0800*/  BSYNC.RECONVERGENT B1 ;  /* 0x0000000000017941 */ /* 0x000fea0003800200 */
.L_x_9:
[----:B------:R-:W-:-:S04]  /*0810*/  IMAD.MOV.U32 R3, RZ, RZ, 0x0 ;  /* 0x00000000ff037424 */ /* 0x000fc800078e00ff */
[----:B0-----:R-:W-:Y:S05]  /*0820*/  RET.REL.NODEC R2 `(_Z9normalizePfS_i) ;  /* 0xfffffff402f47950 */ /* 0x001fea0003c3ffff */
.L_x_20:
        /* <DEDUP_REMOVED lines=13> */
.L_x_21:


//--------------------- .nv.shared.reserved.0     --------------------------
	.section	.nv.shared.reserved.0,"aw",@nobits
	.weak		__nv_reservedSMEM_offset_0_alias
	.size		__nv_reservedSMEM_offset_0_alias, 0, 64
	.other		__nv_reservedSMEM_offset_0_alias,@"STO_CUDA_RESERVED_SHARED STV_DEFAULT"
__nv_reservedSMEM_offset_0_alias:
	.zero		0
	.zero		64


//--------------------- .nv.constant0._Z20vecMatMultiplicationPfS_S_ii --------------------------
	.section	.nv.constant0._Z20vecMatMultiplicationPfS_S_ii,"a",@progbits
	.sectionflags	@""
	.align	4
.nv.constant0._Z20vecMatMultiplicationPfS_S_ii:
	.zero		928


//--------------------- .nv.constant0._Z18vectorManipulationPfS_S_S_i --------------------------
	.section	.nv.constant0._Z18vectorManipulationPfS_S_S_i,"a",@progbits
	.sectionflags	@""
	.align	4
.nv.constant0._Z18vectorManipulationPfS_S_S_i:
	.zero		932


//--------------------- .nv.constant0._Z9normalizePfS_i --------------------------
	.section	.nv.constant0._Z9normalizePfS_i,"a",@progbits
	.sectionflags	@""
	.align	4
.nv.constant0._Z9normalizePfS_i:
	.zero		916


//--------------------- SYMBOLS --------------------------

	.type		.nv.reservedSmem.offset0,@object
	.size		.nv.reservedSmem.offset0,0x4
